//
// Generated by NVIDIA NVVM Compiler
//
// Compiler Build ID: CL-36424714
// Cuda compilation tools, release 13.0, V13.0.88
// Based on NVVM 20.0.0
//

.version 9.0
.target sm_100
.address_size 64

	// .globl	_Z6reducePKfiPf

.visible .entry _Z6reducePKfiPf(
	.param .u64 .ptr .align 1 _Z6reducePKfiPf_param_0,
	.param .u32 _Z6reducePKfiPf_param_1,
	.param .u64 .ptr .align 1 _Z6reducePKfiPf_param_2
)
{
	.reg .pred 	%p<10>;
	.reg .b32 	%r<40>;
	.reg .b32 	%f<84>;
	.reg .b64 	%rd<14>;

	ld.param.u64 	%rd4, [_Z6reducePKfiPf_param_0];
	ld.param.u32 	%r23, [_Z6reducePKfiPf_param_1];
	ld.param.u64 	%rd3, [_Z6reducePKfiPf_param_2];
	cvta.to.global.u64 	%rd1, %rd4;
	mov.u32 	%r24, %nctaid.x;
	mov.u32 	%r25, %ntid.x;
	mul.lo.s32 	%r26, %r24, %r25;
	div.s32 	%r1, %r23, %r26;
	mov.u32 	%r27, %ctaid.x;
	mov.u32 	%r28, %tid.x;
	mad.lo.s32 	%r29, %r27, %r25, %r28;
	mul.lo.s32 	%r2, %r1, %r29;
	setp.lt.s32 	%p1, %r1, 1;
	mov.f32 	%f83, 0f00000000;
	@%p1 bra 	$L__BB0_13;
	and.b32  	%r3, %r1, 15;
	setp.lt.u32 	%p2, %r1, 16;
	mov.f32 	%f83, 0f00000000;
	mov.b32 	%r36, 0;
	@%p2 bra 	$L__BB0_4;
	and.b32  	%r36, %r1, 2147483632;
	neg.s32 	%r34, %r36;
	add.s64 	%rd2, %rd1, 32;
	mov.f32 	%f83, 0f00000000;
	mov.u32 	%r33, %r2;
$L__BB0_3:
	.pragma "nounroll";
	mul.wide.s32 	%rd5, %r33, 4;
	add.s64 	%rd6, %rd2, %rd5;
	ld.global.f32 	%f18, [%rd6+-32];
	add.f32 	%f19, %f83, %f18;
	ld.global.f32 	%f20, [%rd6+-28];
	add.f32 	%f21, %f19, %f20;
	ld.global.f32 	%f22, [%rd6+-24];
	add.f32 	%f23, %f21, %f22;
	ld.global.f32 	%f24, [%rd6+-20];
	add.f32 	%f25, %f23, %f24;
	ld.global.f32 	%f26, [%rd6+-16];
	add.f32 	%f27, %f25, %f26;
	ld.global.f32 	%f28, [%rd6+-12];
	add.f32 	%f29, %f27, %f28;
	ld.global.f32 	%f30, [%rd6+-8];
	add.f32 	%f31, %f29, %f30;
	ld.global.f32 	%f32, [%rd6+-4];
	add.f32 	%f33, %f31, %f32;
	ld.global.f32 	%f34, [%rd6];
	add.f32 	%f35, %f33, %f34;
	ld.global.f32 	%f36, [%rd6+4];
	add.f32 	%f37, %f35, %f36;
	ld.global.f32 	%f38, [%rd6+8];
	add.f32 	%f39, %f37, %f38;
	ld.global.f32 	%f40, [%rd6+12];
	add.f32 	%f41, %f39, %f40;
	ld.global.f32 	%f42, [%rd6+16];
	add.f32 	%f43, %f41, %f42;
	ld.global.f32 	%f44, [%rd6+20];
	add.f32 	%f45, %f43, %f44;
	ld.global.f32 	%f46, [%rd6+24];
	add.f32 	%f47, %f45, %f46;
	ld.global.f32 	%f48, [%rd6+28];
	add.f32 	%f83, %f47, %f48;
	add.s32 	%r34, %r34, 16;
	add.s32 	%r33, %r33, 16;
	setp.ne.s32 	%p3, %r34, 0;
	@%p3 bra 	$L__BB0_3;
$L__BB0_4:
	setp.eq.s32 	%p4, %r3, 0;
	@%p4 bra 	$L__BB0_13;
	and.b32  	%r11, %r1, 7;
	setp.lt.u32 	%p5, %r3, 8;
	@%p5 bra 	$L__BB0_7;
	add.s32 	%r31, %r36, %r2;
	mul.wide.s32 	%rd7, %r31, 4;
	add.s64 	%rd8, %rd1, %rd7;
	ld.global.f32 	%f50, [%rd8];
	add.f32 	%f51, %f83, %f50;
	ld.global.f32 	%f52, [%rd8+4];
	add.f32 	%f53, %f51, %f52;
	ld.global.f32 	%f54, [%rd8+8];
	add.f32 	%f55, %f53, %f54;
	ld.global.f32 	%f56, [%rd8+12];
	add.f32 	%f57, %f55, %f56;
	ld.global.f32 	%f58, [%rd8+16];
	add.f32 	%f59, %f57, %f58;
	ld.global.f32 	%f60, [%rd8+20];
	add.f32 	%f61, %f59, %f60;
	ld.global.f32 	%f62, [%rd8+24];
	add.f32 	%f63, %f61, %f62;
	ld.global.f32 	%f64, [%rd8+28];
	add.f32 	%f83, %f63, %f64;
	add.s32 	%r36, %r36, 8;
$L__BB0_7:
	setp.eq.s32 	%p6, %r11, 0;
	@%p6 bra 	$L__BB0_13;
	and.b32  	%r14, %r1, 3;
	setp.lt.u32 	%p7, %r11, 4;
	@%p7 bra 	$L__BB0_10;
	add.s32 	%r32, %r36, %r2;
	mul.wide.s32 	%rd9, %r32, 4;
	add.s64 	%rd10, %rd1, %rd9;
	ld.global.f32 	%f66, [%rd10];
	add.f32 	%f67, %f83, %f66;
	ld.global.f32 	%f68, [%rd10+4];
	add.f32 	%f69, %f67, %f68;
	ld.global.f32 	%f70, [%rd10+8];
	add.f32 	%f71, %f69, %f70;
	ld.global.f32 	%f72, [%rd10+12];
	add.f32 	%f83, %f71, %f72;
	add.s32 	%r36, %r36, 4;
$L__BB0_10:
	setp.eq.s32 	%p8, %r14, 0;
	@%p8 bra 	$L__BB0_13;
	add.s32 	%r39, %r36, %r2;
	neg.s32 	%r38, %r14;
$L__BB0_12:
	.pragma "nounroll";
	mul.wide.s32 	%rd11, %r39, 4;
	add.s64 	%rd12, %rd1, %rd11;
	ld.global.f32 	%f73, [%rd12];
	add.f32 	%f83, %f83, %f73;
	add.s32 	%r39, %r39, 1;
	add.s32 	%r38, %r38, 1;
	setp.ne.s32 	%p9, %r38, 0;
	@%p9 bra 	$L__BB0_12;
$L__BB0_13:
	cvta.to.global.u64 	%rd13, %rd3;
	atom.global.add.f32 	%f74, [%rd13], %f83;
	ret;

}


// ===== COMPILED SASS (sm_100) =====

	.target	sm_100

	.elftype	@"ET_EXEC"


//--------------------- .note.nv.tkinfo           --------------------------
	.section	.note.nv.tkinfo,"",@"SHT_NOTE"
	.sectionflags	@"SHF_NOTE_NV_TKINFO"
	.tkinfo
        /*0018*/ 	.word	0x00000002
        /*0030*/ 	.string	""
        /*0030*/ 	.string	"ptxas"
        /*0030*/ 	.string	"Cuda compilation tools, release 13.0, V13.0.88"
        /*0030*/ 	.string	"Build cuda_13.0.r13.0/compiler.36424714_0"
        /*0030*/ 	.string	"-arch sm_100 -m 64 "



//--------------------- .note.nv.cuinfo           --------------------------
	.section	.note.nv.cuinfo,"",@"SHT_NOTE"
	.sectionflags	@"SHF_NOTE_NV_CUINFO"
        /*0018*/ 	.short	0x0002
        /*001a*/ 	.short	0x0064
        /*001c*/ 	.short	0x0082
	.zero		2


//--------------------- .nv.info                  --------------------------
	.section	.nv.info,"",@"SHT_CUDA_INFO"
	.align	4


	//----- nvinfo : EIATTR_REGCOUNT
	.align		4
        /*0000*/ 	.byte	0x04, 0x2f
        /*0002*/ 	.short	(.L_1 - .L_0)
	.align		4
.L_0:
        /*0004*/ 	.word	index@(_Z6reducePKfiPf)
        /*0008*/ 	.word	0x0000001d


	//----- nvinfo : EIATTR_FRAME_SIZE
	.align		4
.L_1:
        /*000c*/ 	.byte	0x04, 0x11
        /*000e*/ 	.short	(.L_3 - .L_2)
	.align		4
.L_2:
        /*0010*/ 	.word	index@(_Z6reducePKfiPf)
        /*0014*/ 	.word	0x00000000


	//----- nvinfo : EIATTR_MIN_STACK_SIZE
	.align		4
.L_3:
        /*0018*/ 	.byte	0x04, 0x12
        /*001a*/ 	.short	(.L_5 - .L_4)
	.align		4
.L_4:
        /*001c*/ 	.word	index@(_Z6reducePKfiPf)
        /*0020*/ 	.word	0x00000000
.L_5:


//--------------------- .nv.compat                --------------------------
	.section	.nv.compat,"",@"SHT_CUDA_COMPAT_INFO"
	.align	4
        /*0000*/ 	.byte	0x02, 0x09, 0x00, 0x00, 0x02, 0x02, 0x01, 0x00, 0x02, 0x05, 0x05, 0x00, 0x03, 0x07, 0x01, 0x01
        /*0010*/ 	.byte	0x02, 0x03, 0x00, 0x00, 0x02, 0x06, 0x01, 0x00, 0x04, 0x0b, 0x08, 0x00, 0x09, 0x00, 0x00, 0x00
        /*0020*/ 	.byte	0x00, 0x00, 0x00, 0x00


//--------------------- .nv.info._Z6reducePKfiPf  --------------------------
	.section	.nv.info._Z6reducePKfiPf,"",@"SHT_CUDA_INFO"
	.sectionflags	@""
	.align	4


	//----- nvinfo : EIATTR_CUDA_API_VERSION
	.align		4
        /*0000*/ 	.byte	0x04, 0x37
        /*0002*/ 	.short	(.L_7 - .L_6)
.L_6:
        /*0004*/ 	.word	0x00000082


	//----- nvinfo : EIATTR_KPARAM_INFO
	.align		4
.L_7:
        /*0008*/ 	.byte	0x04, 0x17
        /*000a*/ 	.short	(.L_9 - .L_8)
.L_8:
        /*000c*/ 	.word	0x00000000
        /*0010*/ 	.short	0x0002
        /*0012*/ 	.short	0x0010
        /*0014*/ 	.byte	0x00, 0xf5, 0x21, 0x00


	//----- nvinfo : EIATTR_KPARAM_INFO
	.align		4
.L_9:
        /*0018*/ 	.byte	0x04, 0x17
        /*001a*/ 	.short	(.L_11 - .L_10)
.L_10:
        /*001c*/ 	.word	0x00000000
        /*0020*/ 	.short	0x0001
        /*0022*/ 	.short	0x0008
        /*0024*/ 	.byte	0x00, 0xf0, 0x11, 0x00


	//----- nvinfo : EIATTR_KPARAM_INFO
	.align		4
.L_11:
        /*0028*/ 	.byte	0x04, 0x17
        /*002a*/ 	.short	(.L_13 - .L_12)
.L_12:
        /*002c*/ 	.word	0x00000000
        /*0030*/ 	.short	0x0000
        /*0032*/ 	.short	0x0000
        /*0034*/ 	.byte	0x00, 0xf5, 0x21, 0x00


	//----- nvinfo : EIATTR_SPARSE_MMA_MASK
	.align		4
.L_13:
        /*0038*/ 	.byte	0x03, 0x50
        /*003a*/ 	.short	0x0000


	//----- nvinfo : EIATTR_MAXREG_COUNT
	.align		4
        /*003c*/ 	.byte	0x03, 0x1b
        /*003e*/ 	.short	0x00ff


	//----- nvinfo : EIATTR_MERCURY_ISA_VERSION
	.align		4
        /*0040*/ 	.byte	0x03, 0x5f
        /*0042*/ 	.short	0x0101


	//----- nvinfo : EIATTR_VRC_CTA_INIT_COUNT
	.align		4
        /*0044*/ 	.byte	0x02, 0x4a
	.zero		1
	.zero		1


	//----- nvinfo : EIATTR_EXIT_INSTR_OFFSETS
	.align		4
        /*0048*/ 	.byte	0x04, 0x1c
        /*004a*/ 	.short	(.L_15 - .L_14)


	//   ....[0]....
.L_14:
        /*004c*/ 	.word	0x00000900


	//----- nvinfo : EIATTR_CBANK_PARAM_SIZE
	.align		4
.L_15:
        /*0050*/ 	.byte	0x03, 0x19
        /*0052*/ 	.short	0x0018


	//----- nvinfo : EIATTR_PARAM_CBANK
	.align		4
        /*0054*/ 	.byte	0x04, 0x0a
        /*0056*/ 	.short	(.L_17 - .L_16)
	.align		4
.L_16:
        /*0058*/ 	.word	index@(.nv.constant0._Z6reducePKfiPf)
        /*005c*/ 	.short	0x0380
        /*005e*/ 	.short	0x0018


	//----- nvinfo : EIATTR_SW_WAR
	.align		4
.L_17:
        /*0060*/ 	.byte	0x04, 0x36
        /*0062*/ 	.short	(.L_19 - .L_18)
.L_18:
        /*0064*/ 	.word	0x00000008
.L_19:


//--------------------- .nv.callgraph             --------------------------
	.section	.nv.callgraph,"",@"SHT_CUDA_CALLGRAPH"
	.align	4
	.sectionentsize	8
	.align		4
        /*0000*/ 	.word	0x00000000
	.align		4
        /*0004*/ 	.word	0xffffffff
	.align		4
        /*0008*/ 	.word	0x00000000
	.align		4
        /*000c*/ 	.word	0xfffffffe
	.align		4
        /*0010*/ 	.word	0x00000000
	.align		4
        /*0014*/ 	.word	0xfffffffd
	.align		4
        /*0018*/ 	.word	0x00000000
	.align		4
        /*001c*/ 	.word	0xfffffffc


//--------------------- .text._Z6reducePKfiPf     --------------------------
	.section	.text._Z6reducePKfiPf,"ax",@progbits
	.align	128
        .global         _Z6reducePKfiPf
        .type           _Z6reducePKfiPf,@function
        .size           _Z6reducePKfiPf,(.L_x_7 - _Z6reducePKfiPf)
        .other          _Z6reducePKfiPf,@"STO_CUDA_ENTRY STV_DEFAULT"
_Z6reducePKfiPf:
.text._Z6reducePKfiPf:
[----:B------:R-:W-:Y:S01]  /*0000*/  LDC R1, c[0x0][0x37c] ;  /* 0x0000df00ff017b82 */ /* 0x000fe20000000800 */
[----:B------:R-:W0:Y:S07]  /*0010*/  LDCU UR4, c[0x0][0x370] ;  /* 0x00006e00ff0477ac */ /* 0x000e2e0008000800 */
[----:B------:R-:W0:Y:S01]  /*0020*/  LDC R5, c[0x0][0x360] ;  /* 0x0000d800ff057b82 */ /* 0x000e220000000800 */
[----:B------:R-:W1:Y:S07]  /*0030*/  LDCU.64 UR6, c[0x0][0x358] ;  /* 0x00006b00ff0677ac */ /* 0x000e6e0008000a00 */
[----:B------:R-:W2:Y:S01]  /*0040*/  LDC R11, c[0x0][0x388] ;  /* 0x0000e200ff0b7b82 */ /* 0x000ea20000000800 */
[----:B0-----:R-:W-:-:S07]  /*0050*/  IMAD R0, R5, UR4, RZ ;  /* 0x0000000405007c24 */ /* 0x001fce000f8e02ff */
[----:B------:R-:W0:Y:S01]  /*0060*/  S2UR UR4, SR_CTAID.X ;  /* 0x00000000000479c3 */ /* 0x000e220000002500 */
[----:B------:R-:W-:Y:S02]  /*0070*/  IABS R7, R0 ;  /* 0x0000000000077213 */ /* 0x000fe40000000000 */
[----:B--2---:R-:W-:Y:S02]  /*0080*/  IABS R8, R11 ;  /* 0x0000000b00087213 */ /* 0x004fe40000000000 */
[----:B------:R-:W2:Y:S08]  /*0090*/  I2F.RP R4, R7 ;  /* 0x0000000700047306 */ /* 0x000eb00000209400 */
[----:B--2---:R-:W2:Y:S02]  /*00a0*/  MUFU.RCP R4, R4 ;  /* 0x0000000400047308 */ /* 0x004ea40000001000 */
[----:B--2---:R-:W-:-:S02]  /*00b0*/  IADD3 R2, PT, PT, R4, 0xffffffe, RZ ;  /* 0x0ffffffe04027810 */ /* 0x004fc40007ffe0ff */
[----:B------:R-:W0:Y:S04]  /*00c0*/  S2R R4, SR_TID.X ;  /* 0x0000000000047919 */ /* 0x000e280000002100 */
[----:B------:R2:W3:Y:S02]  /*00d0*/  F2I.FTZ.U32.TRUNC.NTZ R3, R2 ;  /* 0x0000000200037305 */ /* 0x0004e4000021f000 */
[----:B--2---:R-:W-:Y:S01]  /*00e0*/  HFMA2 R2, -RZ, RZ, 0, 0 ;  /* 0x00000000ff027431 */ /* 0x004fe200000001ff */
[----:B---3--:R-:W-:-:S05]  /*00f0*/  IADD3 R6, PT, PT, RZ, -R3, RZ ;  /* 0x80000003ff067210 */ /* 0x008fca0007ffe0ff */
[----:B------:R-:W-:Y:S01]  /*0100*/  IMAD R9, R6, R7, RZ ;  /* 0x0000000706097224 */ /* 0x000fe200078e02ff */
[----:B------:R-:W-:-:S03]  /*0110*/  IABS R6, R0 ;  /* 0x0000000000067213 */ /* 0x000fc60000000000 */
[----:B------:R-:W-:Y:S01]  /*0120*/  IMAD.HI.U32 R3, R3, R9, R2 ;  /* 0x0000000903037227 */ /* 0x000fe200078e0002 */
[----:B------:R-:W-:-:S05]  /*0130*/  IADD3 R9, PT, PT, RZ, -R6, RZ ;  /* 0x80000006ff097210 */ /* 0x000fca0007ffe0ff */
[----:B------:R-:W-:-:S04]  /*0140*/  IMAD.HI.U32 R6, R3, R8, RZ ;  /* 0x0000000803067227 */ /* 0x000fc800078e00ff */
[----:B------:R-:W-:Y:S02]  /*0150*/  IMAD R2, R6, R9, R8 ;  /* 0x0000000906027224 */ /* 0x000fe400078e0208 */
[----:B0-----:R-:W-:-:S03]  /*0160*/  IMAD R5, R5, UR4, R4 ;  /* 0x0000000405057c24 */ /* 0x001fc6000f8e0204 */
[----:B------:R-:W-:-:S13]  /*0170*/  ISETP.GT.U32.AND P2, PT, R7, R2, PT ;  /* 0x000000020700720c */ /* 0x000fda0003f44070 */
[-C--:B------:R-:W-:Y:S01]  /*0180*/  @!P2 IADD3 R2, PT, PT, R2, -R7.reuse, RZ ;  /* 0x800000070202a210 */ /* 0x080fe20007ffe0ff */
[----:B------:R-:W-:Y:S01]  /*0190*/  @!P2 VIADD R6, R6, 0x1 ;  /* 0x000000010606a836 */ /* 0x000fe20000000000 */
[----:B------:R-:W-:Y:S02]  /*01a0*/  ISETP.NE.AND P2, PT, R0, RZ, PT ;  /* 0x000000ff0000720c */ /* 0x000fe40003f45270 */
[----:B------:R-:W-:Y:S02]  /*01b0*/  ISETP.GE.U32.AND P0, PT, R2, R7, PT ;  /* 0x000000070200720c */ /* 0x000fe40003f06070 */
[----:B------:R-:W-:-:S04]  /*01c0*/  LOP3.LUT R2, R0, R11, RZ, 0x3c, !PT ;  /* 0x0000000b00027212 */ /* 0x000fc800078e3cff */
[----:B------:R-:W-:-:S07]  /*01d0*/  ISETP.GE.AND P1, PT, R2, RZ, PT ;  /* 0x000000ff0200720c */ /* 0x000fce0003f26270 */
[----:B------:R-:W-:-:S06]  /*01e0*/  @P0 IADD3 R6, PT, PT, R6, 0x1, RZ ;  /* 0x0000000106060810 */ /* 0x000fcc0007ffe0ff */
[----:B------:R-:W-:Y:S02]  /*01f0*/  @!P1 IADD3 R6, PT, PT, -R6, RZ, RZ ;  /* 0x000000ff06069210 */ /* 0x000fe40007ffe1ff */
[----:B------:R-:W-:Y:S02]  /*0200*/  @!P2 LOP3.LUT R6, RZ, R0, RZ, 0x33, !PT ;  /* 0x00000000ff06a212 */ /* 0x000fe400078e33ff */
[----:B------:R-:W-:Y:S02]  /*0210*/  MOV R0, RZ ;  /* 0x000000ff00007202 */ /* 0x000fe40000000f00 */
[----:B------:R-:W-:-:S13]  /*0220*/  ISETP.GE.AND P0, PT, R6, 0x1, PT ;  /* 0x000000010600780c */ /* 0x000fda0003f06270 */
[----:B-1----:R-:W-:Y:S05]  /*0230*/  @!P0 BRA `(.L_x_0) ;  /* 0x0000000400a88947 */ /* 0x002fea0003800000 */
[C---:B------:R-:W-:Y:S01]  /*0240*/  ISETP.GE.U32.AND P0, PT, R6.reuse, 0x10, PT ;  /* 0x000000100600780c */ /* 0x040fe20003f06070 */
[C---:B------:R-:W-:Y:S01]  /*0250*/  IMAD R5, R6.reuse, R5, RZ ;  /* 0x0000000506057224 */ /* 0x040fe200078e02ff */
[----:B------:R-:W-:Y:S01]  /*0260*/  LOP3.LUT R21, R6, 0xf, RZ, 0xc0, !PT ;  /* 0x0000000f06157812 */ /* 0x000fe200078ec0ff */
[----:B------:R-:W-:Y:S01]  /*0270*/  IMAD.MOV.U32 R4, RZ, RZ, RZ ;  /* 0x000000ffff047224 */ /* 0x000fe200078e00ff */
[----:B------:R-:W-:Y:S02]  /*0280*/  MOV R0, RZ ;  /* 0x000000ff00007202 */ /* 0x000fe40000000f00 */
[----:B------:R-:W-:-:S07]  /*0290*/  ISETP.NE.AND P1, PT, R21, RZ, PT ;  /* 0x000000ff1500720c */ /* 0x000fce0003f25270 */
[----:B------:R-:W-:Y:S06]  /*02a0*/  @!P0 BRA `(.L_x_1) ;  /* 0x0000000000b88947 */ /* 0x000fec0003800000 */
[----:B------:R-:W0:Y:S01]  /*02b0*/  LDCU.64 UR4, c[0x0][0x380] ;  /* 0x00007000ff0477ac */ /* 0x000e220008000a00 */
[----:B------:R-:W-:Y:S01]  /*02c0*/  LOP3.LUT R4, R6, 0x7ffffff0, RZ, 0xc0, !PT ;  /* 0x7ffffff006047812 */ /* 0x000fe200078ec0ff */
[----:B------:R-:W-:Y:S01]  /*02d0*/  HFMA2 R0, -RZ, RZ, 0, 0 ;  /* 0x00000000ff007431 */ /* 0x000fe200000001ff */
[----:B------:R-:W-:Y:S02]  /*02e0*/  MOV R7, R5 ;  /* 0x0000000500077202 */ /* 0x000fe40000000f00 */
[----:B------:R-:W-:Y:S01]  /*02f0*/  IADD3 R23, PT, PT, -R4, RZ, RZ ;  /* 0x000000ff04177210 */ /* 0x000fe20007ffe1ff */
[----:B0-----:R-:W-:-:S04]  /*0300*/  UIADD3 UR4, UP0, UPT, UR4, 0x20, URZ ;  /* 0x0000002004047890 */ /* 0x001fc8000ff1e0ff */
[----:B------:R-:W-:-:S12]  /*0310*/  UIADD3.X UR5, UPT, UPT, URZ, UR5, URZ, UP0, !UPT ;  /* 0x00000005ff057290 */ /* 0x000fd800087fe4ff */
.L_x_2:
[----:B------:R-:W-:Y:S01]  /*0320*/  MOV R2, UR4 ;  /* 0x0000000400027c02 */ /* 0x000fe20008000f00 */
[----:B------:R-:W-:-:S04]  /*0330*/  IMAD.U32 R3, RZ, RZ, UR5 ;  /* 0x00000005ff037e24 */ /* 0x000fc8000f8e00ff */
[----:B------:R-:W-:-:S05]  /*0340*/  IMAD.WIDE R2, R7, 0x4, R2 ;  /* 0x0000000407027825 */ /* 0x000fca00078e0202 */
[----:B------:R-:W2:Y:S04]  /*0350*/  LDG.E R19, desc[UR6][R2.64+-0x20] ;  /* 0xffffe00602137981 */ /* 0x000ea8000c1e1900 */
[----:B------:R-:W3:Y:S04]  /*0360*/  LDG.E R20, desc[UR6][R2.64+-0x1c] ;  /* 0xffffe40602147981 */ /* 0x000ee8000c1e1900 */
[----:B------:R-:W4:Y:S04]  /*0370*/  LDG.E R22, desc[UR6][R2.64+-0x18] ;  /* 0xffffe80602167981 */ /* 0x000f28000c1e1900 */
[----:B------:R-:W5:Y:S04]  /*0380*/  LDG.E R24, desc[UR6][R2.64+-0x14] ;  /* 0xffffec0602187981 */ /* 0x000f68000c1e1900 */
        /* <DEDUP_REMOVED lines=11> */
[----:B------:R-:W5:Y:S01]  /*0440*/  LDG.E R18, desc[UR6][R2.64+0x1c] ;  /* 0x00001c0602127981 */ /* 0x000f62000c1e1900 */
[----:B------:R-:W-:-:S02]  /*0450*/  IADD3 R23, PT, PT, R23, 0x10, RZ ;  /* 0x0000001017177810 */ /* 0x000fc40007ffe0ff */
[----:B------:R-:W-:Y:S02]  /*0460*/  IADD3 R7, PT, PT, R7, 0x10, RZ ;  /* 0x0000001007077810 */ /* 0x000fe40007ffe0ff */
[----:B------:R-:W-:Y:S01]  /*0470*/  ISETP.NE.AND P0, PT, R23, RZ, PT ;  /* 0x000000ff1700720c */ /* 0x000fe20003f05270 */
[----:B--2---:R-:W-:-:S04]  /*0480*/  FADD R19, R19, R0 ;  /* 0x0000000013137221 */ /* 0x004fc80000000000 */
[----:B---3--:R-:W-:-:S04]  /*0490*/  FADD R19, R19, R20 ;  /* 0x0000001413137221 */ /* 0x008fc80000000000 */
[----:B----4-:R-:W-:-:S04]  /*04a0*/  FADD R19, R19, R22 ;  /* 0x0000001613137221 */ /* 0x010fc80000000000 */
[----:B-----5:R-:W-:-:S04]  /*04b0*/  FADD R19, R19, R24 ;  /* 0x0000001813137221 */ /* 0x020fc80000000000 */
[----:B------:R-:W-:-:S04]  /*04c0*/  FADD R26, R19, R26 ;  /* 0x0000001a131a7221 */ /* 0x000fc80000000000 */
        /* <DEDUP_REMOVED lines=10> */
[----:B------:R-:W-:Y:S01]  /*0570*/  FADD R0, R9, R18 ;  /* 0x0000001209007221 */ /* 0x000fe20000000000 */
[----:B------:R-:W-:Y:S06]  /*0580*/  @P0 BRA `(.L_x_2) ;  /* 0xfffffffc00640947 */ /* 0x000fec000383ffff */
.L_x_1:
[----:B------:R-:W-:Y:S05]  /*0590*/  @!P1 BRA `(.L_x_0) ;  /* 0x0000000000d09947 */ /* 0x000fea0003800000 */
[----:B------:R-:W-:Y:S02]  /*05a0*/  ISETP.GE.U32.AND P0, PT, R21, 0x8, PT ;  /* 0x000000081500780c */ /* 0x000fe40003f06070 */
[----:B------:R-:W-:-:S04]  /*05b0*/  LOP3.LUT R9, R6, 0x7, RZ, 0xc0, !PT ;  /* 0x0000000706097812 */ /* 0x000fc800078ec0ff */
[----:B------:R-:W-:-:S07]  /*05c0*/  ISETP.NE.AND P1, PT, R9, RZ, PT ;  /* 0x000000ff0900720c */ /* 0x000fce0003f25270 */
[----:B------:R-:W-:Y:S06]  /*05d0*/  @!P0 BRA `(.L_x_3) ;  /* 0x0000000000508947 */ /* 0x000fec0003800000 */
[----:B------:R-:W0:Y:S01]  /*05e0*/  LDC.64 R2, c[0x0][0x380] ;  /* 0x0000e000ff027b82 */ /* 0x000e220000000a00 */
[----:B------:R-:W-:-:S05]  /*05f0*/  IADD3 R7, PT, PT, R5, R4, RZ ;  /* 0x0000000405077210 */ /* 0x000fca0007ffe0ff */
[----:B0-----:R-:W-:-:S05]  /*0600*/  IMAD.WIDE R2, R7, 0x4, R2 ;  /* 0x0000000407027825 */ /* 0x001fca00078e0202 */
[----:B------:R-:W2:Y:S04]  /*0610*/  LDG.E R7, desc[UR6][R2.64] ;  /* 0x0000000602077981 */ /* 0x000ea8000c1e1900 */
[----:B------:R-:W3:Y:S04]  /*0620*/  LDG.E R8, desc[UR6][R2.64+0x4] ;  /* 0x0000040602087981 */ /* 0x000ee8000c1e1900 */
[----:B------:R-:W4:Y:S04]  /*0630*/  LDG.E R10, desc[UR6][R2.64+0x8] ;  /* 0x00000806020a7981 */ /* 0x000f28000c1e1900 */
[----:B------:R-:W5:Y:S04]  /*0640*/  LDG.E R12, desc[UR6][R2.64+0xc] ;  /* 0x00000c06020c7981 */ /* 0x000f68000c1e1900 */
[----:B------:R-:W5:Y:S04]  /*0650*/  LDG.E R14, desc[UR6][R2.64+0x10] ;  /* 0x00001006020e7981 */ /* 0x000f68000c1e1900 */
[----:B------:R-:W5:Y:S04]  /*0660*/  LDG.E R16, desc[UR6][R2.64+0x14] ;  /* 0x0000140602107981 */ /* 0x000f68000c1e1900 */
[----:B------:R-:W5:Y:S04]  /*0670*/  LDG.E R18, desc[UR6][R2.64+0x18] ;  /* 0x0000180602127981 */ /* 0x000f68000c1e1900 */
[----:B------:R-:W5:Y:S01]  /*0680*/  LDG.E R20, desc[UR6][R2.64+0x1c] ;  /* 0x00001c0602147981 */ /* 0x000f62000c1e1900 */
[----:B------:R-:W-:Y:S01]  /*0690*/  IADD3 R4, PT, PT, R4, 0x8, RZ ;  /* 0x0000000804047810 */ /* 0x000fe20007ffe0ff */
[----:B--2---:R-:W-:-:S04]  /*06a0*/  FADD R7, R0, R7 ;  /* 0x0000000700077221 */ /* 0x004fc80000000000 */
[----:B---3--:R-:W-:-:S04]  /*06b0*/  FADD R7, R7, R8 ;  /* 0x0000000807077221 */ /* 0x008fc80000000000 */
[----:B----4-:R-:W-:-:S04]  /*06c0*/  FADD R7, R7, R10 ;  /* 0x0000000a07077221 */ /* 0x010fc80000000000 */
[----:B-----5:R-:W-:-:S04]  /*06d0*/  FADD R7, R7, R12 ;  /* 0x0000000c07077221 */ /* 0x020fc80000000000 */
[----:B------:R-:W-:-:S04]  /*06e0*/  FADD R7, R7, R14 ;  /* 0x0000000e07077221 */ /* 0x000fc80000000000 */
[----:B------:R-:W-:-:S04]  /*06f0*/  FADD R7, R7, R16 ;  /* 0x0000001007077221 */ /* 0x000fc80000000000 */
[----:B------:R-:W-:-:S04]  /*0700*/  FADD R7, R7, R18 ;  /* 0x0000001207077221 */ /* 0x000fc80000000000 */
[----:B------:R-:W-:-:S07]  /*0710*/  FADD R0, R7, R20 ;  /* 0x0000001407007221 */ /* 0x000fce0000000000 */
.L_x_3:
[----:B------:R-:W-:Y:S05]  /*0720*/  @!P1 BRA `(.L_x_0) ;  /* 0x00000000006c9947 */ /* 0x000fea0003800000 */
[----:B------:R-:W-:Y:S02]  /*0730*/  ISETP.GE.U32.AND P0, PT, R9, 0x4, PT ;  /* 0x000000040900780c */ /* 0x000fe40003f06070 */
[----:B------:R-:W-:-:S04]  /*0740*/  LOP3.LUT R8, R6, 0x3, RZ, 0xc0, !PT ;  /* 0x0000000306087812 */ /* 0x000fc800078ec0ff */
[----:B------:R-:W-:-:S07]  /*0750*/  ISETP.NE.AND P1, PT, R8, RZ, PT ;  /* 0x000000ff0800720c */ /* 0x000fce0003f25270 */
[----:B------:R-:W-:Y:S06]  /*0760*/  @!P0 BRA `(.L_x_4) ;  /* 0x0000000000308947 */ /* 0x000fec0003800000 */
[----:B------:R-:W0:Y:S01]  /*0770*/  LDC.64 R2, c[0x0][0x380] ;  /* 0x0000e000ff027b82 */ /* 0x000e220000000a00 */
[----:B------:R-:W-:-:S04]  /*0780*/  IMAD.IADD R7, R5, 0x1, R4 ;  /* 0x0000000105077824 */ /* 0x000fc800078e0204 */
[----:B0-----:R-:W-:-:S05]  /*0790*/  IMAD.WIDE R2, R7, 0x4, R2 ;  /* 0x0000000407027825 */ /* 0x001fca00078e0202 */
[----:B------:R-:W2:Y:S04]  /*07a0*/  LDG.E R7, desc[UR6][R2.64] ;  /* 0x0000000602077981 */ /* 0x000ea8000c1e1900 */
[----:B------:R-:W3:Y:S04]  /*07b0*/  LDG.E R6, desc[UR6][R2.64+0x4] ;  /* 0x0000040602067981 */ /* 0x000ee8000c1e1900 */
[----:B------:R-:W4:Y:S04]  /*07c0*/  LDG.E R9, desc[UR6][R2.64+0x8] ;  /* 0x0000080602097981 */ /* 0x000f28000c1e1900 */
[----:B------:R-:W5:Y:S01]  /*07d0*/  LDG.E R11, desc[UR6][R2.64+0xc] ;  /* 0x00000c06020b7981 */ /* 0x000f62000c1e1900 */
[----:B------:R-:W-:Y:S01]  /*07e0*/  IADD3 R4, PT, PT, R4, 0x4, RZ ;  /* 0x0000000404047810 */ /* 0x000fe20007ffe0ff */
[----:B--2---:R-:W-:-:S04]  /*07f0*/  FADD R7, R0, R7 ;  /* 0x0000000700077221 */ /* 0x004fc80000000000 */
[----:B---3--:R-:W-:-:S04]  /*0800*/  FADD R6, R7, R6 ;  /* 0x0000000607067221 */ /* 0x008fc80000000000 */
[----:B----4-:R-:W-:-:S04]  /*0810*/  FADD R6, R6, R9 ;  /* 0x0000000906067221 */ /* 0x010fc80000000000 */
[----:B-----5:R-:W-:-:S07]  /*0820*/  FADD R0, R6, R11 ;  /* 0x0000000b06007221 */ /* 0x020fce0000000000 */
.L_x_4:
[----:B------:R-:W-:Y:S05]  /*0830*/  @!P1 BRA `(.L_x_0) ;  /* 0x0000000000289947 */ /* 0x000fea0003800000 */
[----:B------:R-:W0:Y:S01]  /*0840*/  LDC.64 R6, c[0x0][0x380] ;  /* 0x0000e000ff067b82 */ /* 0x000e220000000a00 */
[----:B------:R-:W-:Y:S02]  /*0850*/  IADD3 R5, PT, PT, R5, R4, RZ ;  /* 0x0000000405057210 */ /* 0x000fe40007ffe0ff */
[----:B------:R-:W-:-:S07]  /*0860*/  IADD3 R4, PT, PT, -R8, RZ, RZ ;  /* 0x000000ff08047210 */ /* 0x000fce0007ffe1ff */
.L_x_5:
[----:B0-----:R-:W-:-:S06]  /*0870*/  IMAD.WIDE R2, R5, 0x4, R6 ;  /* 0x0000000405027825 */ /* 0x001fcc00078e0206 */
[----:B------:R-:W2:Y:S01]  /*0880*/  LDG.E R3, desc[UR6][R2.64] ;  /* 0x0000000602037981 */ /* 0x000ea2000c1e1900 */
[----:B------:R-:W-:Y:S02]  /*0890*/  IADD3 R4, PT, PT, R4, 0x1, RZ ;  /* 0x0000000104047810 */ /* 0x000fe40007ffe0ff */
[----:B------:R-:W-:Y:S02]  /*08a0*/  IADD3 R5, PT, PT, R5, 0x1, RZ ;  /* 0x0000000105057810 */ /* 0x000fe40007ffe0ff */
[----:B------:R-:W-:Y:S01]  /*08b0*/  ISETP.NE.AND P0, PT, R4, RZ, PT ;  /* 0x000000ff0400720c */ /* 0x000fe20003f05270 */
[----:B--2---:R-:W-:-:S12]  /*08c0*/  FADD R0, R3, R0 ;  /* 0x0000000003007221 */ /* 0x004fd80000000000 */
[----:B------:R-:W-:Y:S05]  /*08d0*/  @P0 BRA `(.L_x_5) ;  /* 0xfffffffc00e40947 */ /* 0x000fea000383ffff */
.L_x_0:
[----:B------:R-:W0:Y:S02]  /*08e0*/  LDC.64 R2, c[0x0][0x390] ;  /* 0x0000e400ff027b82 */ /* 0x000e240000000a00 */
[----:B0-----:R-:W-:Y:S01]  /*08f0*/  REDG.E.ADD.F32.FTZ.RN.STRONG.GPU desc[UR6][R2.64], R0 ;  /* 0x00000000020079a6 */ /* 0x001fe2000c12f306 */
[----:B------:R-:W-:Y:S05]  /*0900*/  EXIT ;  /* 0x000000000000794d */ /* 0x000fea0003800000 */
.L_x_6:
[----:B------:R-:W-:-:S00]  /*0910*/  BRA `(.L_x_6) ;  /* 0xfffffffc00fc7947 */ /* 0x000fc0000383ffff */
[----:B------:R-:W-:-:S00]  /*0920*/  NOP ;  /* 0x0000000000007918 */ /* 0x000fc00000000000 */
        /* <DEDUP_REMOVED lines=13> */
.L_x_7:


//--------------------- .nv.shared.reserved.0     --------------------------
	.section	.nv.shared.reserved.0,"aw",@nobits
	.weak		__nv_reservedSMEM_offset_0_alias
	.size		__nv_reservedSMEM_offset_0_alias, 0, 64
	.other		__nv_reservedSMEM_offset_0_alias,@"STO_CUDA_RESERVED_SHARED STV_DEFAULT"
__nv_reservedSMEM_offset_0_alias:
	.zero		0
	.zero		64


//--------------------- .nv.constant0._Z6reducePKfiPf --------------------------
	.section	.nv.constant0._Z6reducePKfiPf,"a",@progbits
	.sectionflags	@""
	.align	4
.nv.constant0._Z6reducePKfiPf:
	.zero		920


//--------------------- SYMBOLS --------------------------

	.type		.nv.reservedSmem.offset0,@object
	.size		.nv.reservedSmem.offset0,0x4
